//
// Generated by NVIDIA NVVM Compiler
//
// Compiler Build ID: CL-36424714
// Cuda compilation tools, release 13.0, V13.0.88
// Based on NVVM 20.0.0
//

.version 9.0
.target sm_100
.address_size 64

	// .globl	_Z22gemm8_4x4_micro_kerneliiifPfS_fS_
// _ZZ22gemm8_4x4_micro_kerneliiifPfS_fS_E6a_tile has been demoted
// _ZZ22gemm8_4x4_micro_kerneliiifPfS_fS_E6b_tile has been demoted

.visible .entry _Z22gemm8_4x4_micro_kerneliiifPfS_fS_(
	.param .u32 _Z22gemm8_4x4_micro_kerneliiifPfS_fS__param_0,
	.param .u32 _Z22gemm8_4x4_micro_kerneliiifPfS_fS__param_1,
	.param .u32 _Z22gemm8_4x4_micro_kerneliiifPfS_fS__param_2,
	.param .f32 _Z22gemm8_4x4_micro_kerneliiifPfS_fS__param_3,
	.param .u64 .ptr .align 1 _Z22gemm8_4x4_micro_kerneliiifPfS_fS__param_4,
	.param .u64 .ptr .align 1 _Z22gemm8_4x4_micro_kerneliiifPfS_fS__param_5,
	.param .f32 _Z22gemm8_4x4_micro_kerneliiifPfS_fS__param_6,
	.param .u64 .ptr .align 1 _Z22gemm8_4x4_micro_kerneliiifPfS_fS__param_7
)
.maxntid 256
{
	.reg .pred 	%p<3>;
	.reg .b32 	%r<43>;
	.reg .b32 	%f<511>;
	.reg .b64 	%rd<32>;
	// demoted variable
	.shared .align 4 .b8 _ZZ22gemm8_4x4_micro_kerneliiifPfS_fS_E6a_tile[4096];
	// demoted variable
	.shared .align 4 .b8 _ZZ22gemm8_4x4_micro_kerneliiifPfS_fS_E6b_tile[4096];
	ld.param.u32 	%r10, [_Z22gemm8_4x4_micro_kerneliiifPfS_fS__param_0];
	ld.param.u32 	%r11, [_Z22gemm8_4x4_micro_kerneliiifPfS_fS__param_2];
	ld.param.u64 	%rd7, [_Z22gemm8_4x4_micro_kerneliiifPfS_fS__param_4];
	ld.param.u64 	%rd8, [_Z22gemm8_4x4_micro_kerneliiifPfS_fS__param_5];
	mov.u32 	%r1, %tid.x;
	mov.u32 	%r12, %ctaid.x;
	mov.u32 	%r13, %ctaid.y;
	shl.b32 	%r2, %r1, 2;
	and.b32  	%r3, %r2, 60;
	shr.u32 	%r4, %r1, 4;
	shl.b32 	%r5, %r12, 6;
	shl.b32 	%r6, %r13, 6;
	setp.lt.s32 	%p1, %r11, 1;
	mov.f32 	%f495, 0f00000000;
	mov.f32 	%f496, %f495;
	mov.f32 	%f497, %f495;
	mov.f32 	%f498, %f495;
	mov.f32 	%f499, %f495;
	mov.f32 	%f500, %f495;
	mov.f32 	%f501, %f495;
	mov.f32 	%f502, %f495;
	mov.f32 	%f503, %f495;
	mov.f32 	%f504, %f495;
	mov.f32 	%f505, %f495;
	mov.f32 	%f506, %f495;
	mov.f32 	%f507, %f495;
	mov.f32 	%f508, %f495;
	mov.f32 	%f509, %f495;
	mov.f32 	%f510, %f495;
	@%p1 bra 	$L__BB0_3;
	mul.lo.s32 	%r15, %r11, %r6;
	shr.u32 	%r16, %r1, 2;
	and.b32  	%r17, %r2, 12;
	mad.lo.s32 	%r18, %r10, %r4, %r3;
	mad.lo.s32 	%r19, %r11, %r16, %r17;
	shl.b32 	%r20, %r2, 8;
	or.b32  	%r21, %r20, %r1;
	and.b32  	%r22, %r21, 3324;
	mov.u32 	%r23, _ZZ22gemm8_4x4_micro_kerneliiifPfS_fS_E6b_tile;
	add.s32 	%r7, %r23, %r22;
	mul.wide.s32 	%rd10, %r15, 4;
	mul.wide.u32 	%rd11, %r19, 4;
	add.s64 	%rd12, %rd10, %rd11;
	cvta.to.global.u64 	%rd13, %rd8;
	add.s64 	%rd31, %rd13, %rd12;
	mul.wide.s32 	%rd14, %r5, 4;
	mul.wide.s32 	%rd15, %r18, 4;
	add.s64 	%rd16, %rd14, %rd15;
	cvta.to.global.u64 	%rd17, %rd7;
	add.s64 	%rd30, %rd17, %rd16;
	mov.f32 	%f510, 0f00000000;
	mov.b32 	%r42, 0;
	mov.f32 	%f509, %f510;
	mov.f32 	%f508, %f510;
	mov.f32 	%f507, %f510;
	mov.f32 	%f506, %f510;
	mov.f32 	%f505, %f510;
	mov.f32 	%f504, %f510;
	mov.f32 	%f503, %f510;
	mov.f32 	%f502, %f510;
	mov.f32 	%f501, %f510;
	mov.f32 	%f500, %f510;
	mov.f32 	%f499, %f510;
	mov.f32 	%f498, %f510;
	mov.f32 	%f497, %f510;
	mov.f32 	%f496, %f510;
	mov.f32 	%f495, %f510;
$L__BB0_2:
	ld.global.v4.f32 	{%f53, %f54, %f55, %f56}, [%rd30];
	ld.global.v4.f32 	{%f57, %f58, %f59, %f60}, [%rd31];
	shl.b32 	%r25, %r1, 4;
	mov.u32 	%r26, _ZZ22gemm8_4x4_micro_kerneliiifPfS_fS_E6a_tile;
	add.s32 	%r27, %r26, %r25;
	st.shared.v4.f32 	[%r27], {%f53, %f54, %f55, %f56};
	st.shared.f32 	[%r7], %f57;
	st.shared.f32 	[%r7+256], %f58;
	st.shared.f32 	[%r7+512], %f59;
	st.shared.f32 	[%r7+768], %f60;
	bar.sync 	0;
	and.b32  	%r28, %r25, 240;
	add.s32 	%r29, %r26, %r28;
	ld.shared.v4.f32 	{%f61, %f62, %f63, %f64}, [%r29];
	and.b32  	%r30, %r1, 240;
	add.s32 	%r32, %r23, %r30;
	ld.shared.v4.f32 	{%f65, %f66, %f67, %f68}, [%r32];
	fma.rn.f32 	%f69, %f61, %f65, %f495;
	fma.rn.f32 	%f70, %f62, %f65, %f496;
	fma.rn.f32 	%f71, %f63, %f65, %f497;
	fma.rn.f32 	%f72, %f64, %f65, %f498;
	fma.rn.f32 	%f73, %f61, %f66, %f499;
	fma.rn.f32 	%f74, %f62, %f66, %f500;
	fma.rn.f32 	%f75, %f63, %f66, %f501;
	fma.rn.f32 	%f76, %f64, %f66, %f502;
	fma.rn.f32 	%f77, %f61, %f67, %f503;
	fma.rn.f32 	%f78, %f62, %f67, %f504;
	fma.rn.f32 	%f79, %f63, %f67, %f505;
	fma.rn.f32 	%f80, %f64, %f67, %f506;
	fma.rn.f32 	%f81, %f61, %f68, %f507;
	fma.rn.f32 	%f82, %f62, %f68, %f508;
	fma.rn.f32 	%f83, %f63, %f68, %f509;
	fma.rn.f32 	%f84, %f64, %f68, %f510;
	ld.shared.v4.f32 	{%f85, %f86, %f87, %f88}, [%r29+256];
	ld.shared.v4.f32 	{%f89, %f90, %f91, %f92}, [%r32+256];
	fma.rn.f32 	%f93, %f85, %f89, %f69;
	fma.rn.f32 	%f94, %f86, %f89, %f70;
	fma.rn.f32 	%f95, %f87, %f89, %f71;
	fma.rn.f32 	%f96, %f88, %f89, %f72;
	fma.rn.f32 	%f97, %f85, %f90, %f73;
	fma.rn.f32 	%f98, %f86, %f90, %f74;
	fma.rn.f32 	%f99, %f87, %f90, %f75;
	fma.rn.f32 	%f100, %f88, %f90, %f76;
	fma.rn.f32 	%f101, %f85, %f91, %f77;
	fma.rn.f32 	%f102, %f86, %f91, %f78;
	fma.rn.f32 	%f103, %f87, %f91, %f79;
	fma.rn.f32 	%f104, %f88, %f91, %f80;
	fma.rn.f32 	%f105, %f85, %f92, %f81;
	fma.rn.f32 	%f106, %f86, %f92, %f82;
	fma.rn.f32 	%f107, %f87, %f92, %f83;
	fma.rn.f32 	%f108, %f88, %f92, %f84;
	ld.shared.v4.f32 	{%f109, %f110, %f111, %f112}, [%r29+512];
	ld.shared.v4.f32 	{%f113, %f114, %f115, %f116}, [%r32+512];
	fma.rn.f32 	%f117, %f109, %f113, %f93;
	fma.rn.f32 	%f118, %f110, %f113, %f94;
	fma.rn.f32 	%f119, %f111, %f113, %f95;
	fma.rn.f32 	%f120, %f112, %f113, %f96;
	fma.rn.f32 	%f121, %f109, %f114, %f97;
	fma.rn.f32 	%f122, %f110, %f114, %f98;
	fma.rn.f32 	%f123, %f111, %f114, %f99;
	fma.rn.f32 	%f124, %f112, %f114, %f100;
	fma.rn.f32 	%f125, %f109, %f115, %f101;
	fma.rn.f32 	%f126, %f110, %f115, %f102;
	fma.rn.f32 	%f127, %f111, %f115, %f103;
	fma.rn.f32 	%f128, %f112, %f115, %f104;
	fma.rn.f32 	%f129, %f109, %f116, %f105;
	fma.rn.f32 	%f130, %f110, %f116, %f106;
	fma.rn.f32 	%f131, %f111, %f116, %f107;
	fma.rn.f32 	%f132, %f112, %f116, %f108;
	ld.shared.v4.f32 	{%f133, %f134, %f135, %f136}, [%r29+768];
	ld.shared.v4.f32 	{%f137, %f138, %f139, %f140}, [%r32+768];
	fma.rn.f32 	%f141, %f133, %f137, %f117;
	fma.rn.f32 	%f142, %f134, %f137, %f118;
	fma.rn.f32 	%f143, %f135, %f137, %f119;
	fma.rn.f32 	%f144, %f136, %f137, %f120;
	fma.rn.f32 	%f145, %f133, %f138, %f121;
	fma.rn.f32 	%f146, %f134, %f138, %f122;
	fma.rn.f32 	%f147, %f135, %f138, %f123;
	fma.rn.f32 	%f148, %f136, %f138, %f124;
	fma.rn.f32 	%f149, %f133, %f139, %f125;
	fma.rn.f32 	%f150, %f134, %f139, %f126;
	fma.rn.f32 	%f151, %f135, %f139, %f127;
	fma.rn.f32 	%f152, %f136, %f139, %f128;
	fma.rn.f32 	%f153, %f133, %f140, %f129;
	fma.rn.f32 	%f154, %f134, %f140, %f130;
	fma.rn.f32 	%f155, %f135, %f140, %f131;
	fma.rn.f32 	%f156, %f136, %f140, %f132;
	ld.shared.v4.f32 	{%f157, %f158, %f159, %f160}, [%r29+1024];
	ld.shared.v4.f32 	{%f161, %f162, %f163, %f164}, [%r32+1024];
	fma.rn.f32 	%f165, %f157, %f161, %f141;
	fma.rn.f32 	%f166, %f158, %f161, %f142;
	fma.rn.f32 	%f167, %f159, %f161, %f143;
	fma.rn.f32 	%f168, %f160, %f161, %f144;
	fma.rn.f32 	%f169, %f157, %f162, %f145;
	fma.rn.f32 	%f170, %f158, %f162, %f146;
	fma.rn.f32 	%f171, %f159, %f162, %f147;
	fma.rn.f32 	%f172, %f160, %f162, %f148;
	fma.rn.f32 	%f173, %f157, %f163, %f149;
	fma.rn.f32 	%f174, %f158, %f163, %f150;
	fma.rn.f32 	%f175, %f159, %f163, %f151;
	fma.rn.f32 	%f176, %f160, %f163, %f152;
	fma.rn.f32 	%f177, %f157, %f164, %f153;
	fma.rn.f32 	%f178, %f158, %f164, %f154;
	fma.rn.f32 	%f179, %f159, %f164, %f155;
	fma.rn.f32 	%f180, %f160, %f164, %f156;
	ld.shared.v4.f32 	{%f181, %f182, %f183, %f184}, [%r29+1280];
	ld.shared.v4.f32 	{%f185, %f186, %f187, %f188}, [%r32+1280];
	fma.rn.f32 	%f189, %f181, %f185, %f165;
	fma.rn.f32 	%f190, %f182, %f185, %f166;
	fma.rn.f32 	%f191, %f183, %f185, %f167;
	fma.rn.f32 	%f192, %f184, %f185, %f168;
	fma.rn.f32 	%f193, %f181, %f186, %f169;
	fma.rn.f32 	%f194, %f182, %f186, %f170;
	fma.rn.f32 	%f195, %f183, %f186, %f171;
	fma.rn.f32 	%f196, %f184, %f186, %f172;
	fma.rn.f32 	%f197, %f181, %f187, %f173;
	fma.rn.f32 	%f198, %f182, %f187, %f174;
	fma.rn.f32 	%f199, %f183, %f187, %f175;
	fma.rn.f32 	%f200, %f184, %f187, %f176;
	fma.rn.f32 	%f201, %f181, %f188, %f177;
	fma.rn.f32 	%f202, %f182, %f188, %f178;
	fma.rn.f32 	%f203, %f183, %f188, %f179;
	fma.rn.f32 	%f204, %f184, %f188, %f180;
	ld.shared.v4.f32 	{%f205, %f206, %f207, %f208}, [%r29+1536];
	ld.shared.v4.f32 	{%f209, %f210, %f211, %f212}, [%r32+1536];
	fma.rn.f32 	%f213, %f205, %f209, %f189;
	fma.rn.f32 	%f214, %f206, %f209, %f190;
	fma.rn.f32 	%f215, %f207, %f209, %f191;
	fma.rn.f32 	%f216, %f208, %f209, %f192;
	fma.rn.f32 	%f217, %f205, %f210, %f193;
	fma.rn.f32 	%f218, %f206, %f210, %f194;
	fma.rn.f32 	%f219, %f207, %f210, %f195;
	fma.rn.f32 	%f220, %f208, %f210, %f196;
	fma.rn.f32 	%f221, %f205, %f211, %f197;
	fma.rn.f32 	%f222, %f206, %f211, %f198;
	fma.rn.f32 	%f223, %f207, %f211, %f199;
	fma.rn.f32 	%f224, %f208, %f211, %f200;
	fma.rn.f32 	%f225, %f205, %f212, %f201;
	fma.rn.f32 	%f226, %f206, %f212, %f202;
	fma.rn.f32 	%f227, %f207, %f212, %f203;
	fma.rn.f32 	%f228, %f208, %f212, %f204;
	ld.shared.v4.f32 	{%f229, %f230, %f231, %f232}, [%r29+1792];
	ld.shared.v4.f32 	{%f233, %f234, %f235, %f236}, [%r32+1792];
	fma.rn.f32 	%f237, %f229, %f233, %f213;
	fma.rn.f32 	%f238, %f230, %f233, %f214;
	fma.rn.f32 	%f239, %f231, %f233, %f215;
	fma.rn.f32 	%f240, %f232, %f233, %f216;
	fma.rn.f32 	%f241, %f229, %f234, %f217;
	fma.rn.f32 	%f242, %f230, %f234, %f218;
	fma.rn.f32 	%f243, %f231, %f234, %f219;
	fma.rn.f32 	%f244, %f232, %f234, %f220;
	fma.rn.f32 	%f245, %f229, %f235, %f221;
	fma.rn.f32 	%f246, %f230, %f235, %f222;
	fma.rn.f32 	%f247, %f231, %f235, %f223;
	fma.rn.f32 	%f248, %f232, %f235, %f224;
	fma.rn.f32 	%f249, %f229, %f236, %f225;
	fma.rn.f32 	%f250, %f230, %f236, %f226;
	fma.rn.f32 	%f251, %f231, %f236, %f227;
	fma.rn.f32 	%f252, %f232, %f236, %f228;
	ld.shared.v4.f32 	{%f253, %f254, %f255, %f256}, [%r29+2048];
	ld.shared.v4.f32 	{%f257, %f258, %f259, %f260}, [%r32+2048];
	fma.rn.f32 	%f261, %f253, %f257, %f237;
	fma.rn.f32 	%f262, %f254, %f257, %f238;
	fma.rn.f32 	%f263, %f255, %f257, %f239;
	fma.rn.f32 	%f264, %f256, %f257, %f240;
	fma.rn.f32 	%f265, %f253, %f258, %f241;
	fma.rn.f32 	%f266, %f254, %f258, %f242;
	fma.rn.f32 	%f267, %f255, %f258, %f243;
	fma.rn.f32 	%f268, %f256, %f258, %f244;
	fma.rn.f32 	%f269, %f253, %f259, %f245;
	fma.rn.f32 	%f270, %f254, %f259, %f246;
	fma.rn.f32 	%f271, %f255, %f259, %f247;
	fma.rn.f32 	%f272, %f256, %f259, %f248;
	fma.rn.f32 	%f273, %f253, %f260, %f249;
	fma.rn.f32 	%f274, %f254, %f260, %f250;
	fma.rn.f32 	%f275, %f255, %f260, %f251;
	fma.rn.f32 	%f276, %f256, %f260, %f252;
	ld.shared.v4.f32 	{%f277, %f278, %f279, %f280}, [%r29+2304];
	ld.shared.v4.f32 	{%f281, %f282, %f283, %f284}, [%r32+2304];
	fma.rn.f32 	%f285, %f277, %f281, %f261;
	fma.rn.f32 	%f286, %f278, %f281, %f262;
	fma.rn.f32 	%f287, %f279, %f281, %f263;
	fma.rn.f32 	%f288, %f280, %f281, %f264;
	fma.rn.f32 	%f289, %f277, %f282, %f265;
	fma.rn.f32 	%f290, %f278, %f282, %f266;
	fma.rn.f32 	%f291, %f279, %f282, %f267;
	fma.rn.f32 	%f292, %f280, %f282, %f268;
	fma.rn.f32 	%f293, %f277, %f283, %f269;
	fma.rn.f32 	%f294, %f278, %f283, %f270;
	fma.rn.f32 	%f295, %f279, %f283, %f271;
	fma.rn.f32 	%f296, %f280, %f283, %f272;
	fma.rn.f32 	%f297, %f277, %f284, %f273;
	fma.rn.f32 	%f298, %f278, %f284, %f274;
	fma.rn.f32 	%f299, %f279, %f284, %f275;
	fma.rn.f32 	%f300, %f280, %f284, %f276;
	ld.shared.v4.f32 	{%f301, %f302, %f303, %f304}, [%r29+2560];
	ld.shared.v4.f32 	{%f305, %f306, %f307, %f308}, [%r32+2560];
	fma.rn.f32 	%f309, %f301, %f305, %f285;
	fma.rn.f32 	%f310, %f302, %f305, %f286;
	fma.rn.f32 	%f311, %f303, %f305, %f287;
	fma.rn.f32 	%f312, %f304, %f305, %f288;
	fma.rn.f32 	%f313, %f301, %f306, %f289;
	fma.rn.f32 	%f314, %f302, %f306, %f290;
	fma.rn.f32 	%f315, %f303, %f306, %f291;
	fma.rn.f32 	%f316, %f304, %f306, %f292;
	fma.rn.f32 	%f317, %f301, %f307, %f293;
	fma.rn.f32 	%f318, %f302, %f307, %f294;
	fma.rn.f32 	%f319, %f303, %f307, %f295;
	fma.rn.f32 	%f320, %f304, %f307, %f296;
	fma.rn.f32 	%f321, %f301, %f308, %f297;
	fma.rn.f32 	%f322, %f302, %f308, %f298;
	fma.rn.f32 	%f323, %f303, %f308, %f299;
	fma.rn.f32 	%f324, %f304, %f308, %f300;
	ld.shared.v4.f32 	{%f325, %f326, %f327, %f328}, [%r29+2816];
	ld.shared.v4.f32 	{%f329, %f330, %f331, %f332}, [%r32+2816];
	fma.rn.f32 	%f333, %f325, %f329, %f309;
	fma.rn.f32 	%f334, %f326, %f329, %f310;
	fma.rn.f32 	%f335, %f327, %f329, %f311;
	fma.rn.f32 	%f336, %f328, %f329, %f312;
	fma.rn.f32 	%f337, %f325, %f330, %f313;
	fma.rn.f32 	%f338, %f326, %f330, %f314;
	fma.rn.f32 	%f339, %f327, %f330, %f315;
	fma.rn.f32 	%f340, %f328, %f330, %f316;
	fma.rn.f32 	%f341, %f325, %f331, %f317;
	fma.rn.f32 	%f342, %f326, %f331, %f318;
	fma.rn.f32 	%f343, %f327, %f331, %f319;
	fma.rn.f32 	%f344, %f328, %f331, %f320;
	fma.rn.f32 	%f345, %f325, %f332, %f321;
	fma.rn.f32 	%f346, %f326, %f332, %f322;
	fma.rn.f32 	%f347, %f327, %f332, %f323;
	fma.rn.f32 	%f348, %f328, %f332, %f324;
	ld.shared.v4.f32 	{%f349, %f350, %f351, %f352}, [%r29+3072];
	ld.shared.v4.f32 	{%f353, %f354, %f355, %f356}, [%r32+3072];
	fma.rn.f32 	%f357, %f349, %f353, %f333;
	fma.rn.f32 	%f358, %f350, %f353, %f334;
	fma.rn.f32 	%f359, %f351, %f353, %f335;
	fma.rn.f32 	%f360, %f352, %f353, %f336;
	fma.rn.f32 	%f361, %f349, %f354, %f337;
	fma.rn.f32 	%f362, %f350, %f354, %f338;
	fma.rn.f32 	%f363, %f351, %f354, %f339;
	fma.rn.f32 	%f364, %f352, %f354, %f340;
	fma.rn.f32 	%f365, %f349, %f355, %f341;
	fma.rn.f32 	%f366, %f350, %f355, %f342;
	fma.rn.f32 	%f367, %f351, %f355, %f343;
	fma.rn.f32 	%f368, %f352, %f355, %f344;
	fma.rn.f32 	%f369, %f349, %f356, %f345;
	fma.rn.f32 	%f370, %f350, %f356, %f346;
	fma.rn.f32 	%f371, %f351, %f356, %f347;
	fma.rn.f32 	%f372, %f352, %f356, %f348;
	ld.shared.v4.f32 	{%f373, %f374, %f375, %f376}, [%r29+3328];
	ld.shared.v4.f32 	{%f377, %f378, %f379, %f380}, [%r32+3328];
	fma.rn.f32 	%f381, %f373, %f377, %f357;
	fma.rn.f32 	%f382, %f374, %f377, %f358;
	fma.rn.f32 	%f383, %f375, %f377, %f359;
	fma.rn.f32 	%f384, %f376, %f377, %f360;
	fma.rn.f32 	%f385, %f373, %f378, %f361;
	fma.rn.f32 	%f386, %f374, %f378, %f362;
	fma.rn.f32 	%f387, %f375, %f378, %f363;
	fma.rn.f32 	%f388, %f376, %f378, %f364;
	fma.rn.f32 	%f389, %f373, %f379, %f365;
	fma.rn.f32 	%f390, %f374, %f379, %f366;
	fma.rn.f32 	%f391, %f375, %f379, %f367;
	fma.rn.f32 	%f392, %f376, %f379, %f368;
	fma.rn.f32 	%f393, %f373, %f380, %f369;
	fma.rn.f32 	%f394, %f374, %f380, %f370;
	fma.rn.f32 	%f395, %f375, %f380, %f371;
	fma.rn.f32 	%f396, %f376, %f380, %f372;
	ld.shared.v4.f32 	{%f397, %f398, %f399, %f400}, [%r29+3584];
	ld.shared.v4.f32 	{%f401, %f402, %f403, %f404}, [%r32+3584];
	fma.rn.f32 	%f405, %f397, %f401, %f381;
	fma.rn.f32 	%f406, %f398, %f401, %f382;
	fma.rn.f32 	%f407, %f399, %f401, %f383;
	fma.rn.f32 	%f408, %f400, %f401, %f384;
	fma.rn.f32 	%f409, %f397, %f402, %f385;
	fma.rn.f32 	%f410, %f398, %f402, %f386;
	fma.rn.f32 	%f411, %f399, %f402, %f387;
	fma.rn.f32 	%f412, %f400, %f402, %f388;
	fma.rn.f32 	%f413, %f397, %f403, %f389;
	fma.rn.f32 	%f414, %f398, %f403, %f390;
	fma.rn.f32 	%f415, %f399, %f403, %f391;
	fma.rn.f32 	%f416, %f400, %f403, %f392;
	fma.rn.f32 	%f417, %f397, %f404, %f393;
	fma.rn.f32 	%f418, %f398, %f404, %f394;
	fma.rn.f32 	%f419, %f399, %f404, %f395;
	fma.rn.f32 	%f420, %f400, %f404, %f396;
	ld.shared.v4.f32 	{%f421, %f422, %f423, %f424}, [%r29+3840];
	ld.shared.v4.f32 	{%f425, %f426, %f427, %f428}, [%r32+3840];
	fma.rn.f32 	%f495, %f421, %f425, %f405;
	fma.rn.f32 	%f496, %f422, %f425, %f406;
	fma.rn.f32 	%f497, %f423, %f425, %f407;
	fma.rn.f32 	%f498, %f424, %f425, %f408;
	fma.rn.f32 	%f499, %f421, %f426, %f409;
	fma.rn.f32 	%f500, %f422, %f426, %f410;
	fma.rn.f32 	%f501, %f423, %f426, %f411;
	fma.rn.f32 	%f502, %f424, %f426, %f412;
	fma.rn.f32 	%f503, %f421, %f427, %f413;
	fma.rn.f32 	%f504, %f422, %f427, %f414;
	fma.rn.f32 	%f505, %f423, %f427, %f415;
	fma.rn.f32 	%f506, %f424, %f427, %f416;
	fma.rn.f32 	%f507, %f421, %f428, %f417;
	fma.rn.f32 	%f508, %f422, %f428, %f418;
	fma.rn.f32 	%f509, %f423, %f428, %f419;
	fma.rn.f32 	%f510, %f424, %f428, %f420;
	bar.sync 	0;
	add.s32 	%r42, %r42, 16;
	add.s64 	%rd31, %rd31, 64;
	shl.b32 	%r33, %r10, 4;
	mul.wide.s32 	%rd18, %r33, 4;
	add.s64 	%rd30, %rd30, %rd18;
	setp.lt.s32 	%p2, %r42, %r11;
	@%p2 bra 	$L__BB0_2;
$L__BB0_3:
	ld.param.u64 	%rd29, [_Z22gemm8_4x4_micro_kerneliiifPfS_fS__param_7];
	ld.param.f32 	%f478, [_Z22gemm8_4x4_micro_kerneliiifPfS_fS__param_6];
	ld.param.f32 	%f477, [_Z22gemm8_4x4_micro_kerneliiifPfS_fS__param_3];
	mad.lo.s32 	%r34, %r10, %r6, %r5;
	cvt.s64.s32 	%rd19, %r34;
	cvta.to.global.u64 	%rd20, %rd29;
	mov.u32 	%r35, %tid.x;
	shr.u32 	%r36, %r35, 4;
	mul.lo.s32 	%r37, %r36, %r10;
	shl.b32 	%r38, %r37, 2;
	shl.b32 	%r39, %r35, 2;
	and.b32  	%r40, %r39, 60;
	add.s32 	%r41, %r38, %r40;
	cvt.s64.s32 	%rd21, %r41;
	add.s64 	%rd22, %rd19, %rd21;
	shl.b64 	%rd23, %rd22, 2;
	add.s64 	%rd24, %rd20, %rd23;
	ld.global.v4.f32 	{%f429, %f430, %f431, %f432}, [%rd24];
	mul.wide.s32 	%rd25, %r10, 4;
	add.s64 	%rd26, %rd24, %rd25;
	ld.global.v4.f32 	{%f433, %f434, %f435, %f436}, [%rd26];
	add.s64 	%rd27, %rd26, %rd25;
	ld.global.v4.f32 	{%f437, %f438, %f439, %f440}, [%rd27];
	add.s64 	%rd28, %rd27, %rd25;
	ld.global.v4.f32 	{%f441, %f442, %f443, %f444}, [%rd28];
	mul.f32 	%f445, %f478, %f429;
	fma.rn.f32 	%f446, %f477, %f495, %f445;
	mul.f32 	%f447, %f478, %f430;
	fma.rn.f32 	%f448, %f477, %f496, %f447;
	mul.f32 	%f449, %f478, %f431;
	fma.rn.f32 	%f450, %f477, %f497, %f449;
	mul.f32 	%f451, %f478, %f432;
	fma.rn.f32 	%f452, %f477, %f498, %f451;
	mul.f32 	%f453, %f478, %f433;
	fma.rn.f32 	%f454, %f477, %f499, %f453;
	mul.f32 	%f455, %f478, %f434;
	fma.rn.f32 	%f456, %f477, %f500, %f455;
	mul.f32 	%f457, %f478, %f435;
	fma.rn.f32 	%f458, %f477, %f501, %f457;
	mul.f32 	%f459, %f478, %f436;
	fma.rn.f32 	%f460, %f477, %f502, %f459;
	mul.f32 	%f461, %f478, %f437;
	fma.rn.f32 	%f462, %f477, %f503, %f461;
	mul.f32 	%f463, %f478, %f438;
	fma.rn.f32 	%f464, %f477, %f504, %f463;
	mul.f32 	%f465, %f478, %f439;
	fma.rn.f32 	%f466, %f477, %f505, %f465;
	mul.f32 	%f467, %f478, %f440;
	fma.rn.f32 	%f468, %f477, %f506, %f467;
	mul.f32 	%f469, %f478, %f441;
	fma.rn.f32 	%f470, %f477, %f507, %f469;
	mul.f32 	%f471, %f478, %f442;
	fma.rn.f32 	%f472, %f477, %f508, %f471;
	mul.f32 	%f473, %f478, %f443;
	fma.rn.f32 	%f474, %f477, %f509, %f473;
	mul.f32 	%f475, %f478, %f444;
	fma.rn.f32 	%f476, %f477, %f510, %f475;
	st.global.v4.f32 	[%rd24], {%f446, %f448, %f450, %f452};
	st.global.v4.f32 	[%rd26], {%f454, %f456, %f458, %f460};
	st.global.v4.f32 	[%rd27], {%f462, %f464, %f466, %f468};
	st.global.v4.f32 	[%rd28], {%f470, %f472, %f474, %f476};
	ret;

}


// ===== COMPILED SASS (sm_100) =====

	.target	sm_100

	.elftype	@"ET_EXEC"


//--------------------- .note.nv.tkinfo           --------------------------
	.section	.note.nv.tkinfo,"",@"SHT_NOTE"
	.sectionflags	@"SHF_NOTE_NV_TKINFO"
	.tkinfo
        /*0018*/ 	.word	0x00000002
        /*0030*/ 	.string	""
        /*0030*/ 	.string	"ptxas"
        /*0030*/ 	.string	"Cuda compilation tools, release 13.0, V13.0.88"
        /*0030*/ 	.string	"Build cuda_13.0.r13.0/compiler.36424714_0"
        /*0030*/ 	.string	"-arch sm_100 -m 64 "



//--------------------- .note.nv.cuinfo           --------------------------
	.section	.note.nv.cuinfo,"",@"SHT_NOTE"
	.sectionflags	@"SHF_NOTE_NV_CUINFO"
        /*0018*/ 	.short	0x0002
        /*001a*/ 	.short	0x0064
        /*001c*/ 	.short	0x0082
	.zero		2


//--------------------- .nv.info                  --------------------------
	.section	.nv.info,"",@"SHT_CUDA_INFO"
	.align	4


	//----- nvinfo : EIATTR_REGCOUNT
	.align		4
        /*0000*/ 	.byte	0x04, 0x2f
        /*0002*/ 	.short	(.L_1 - .L_0)
	.align		4
.L_0:
        /*0004*/ 	.word	index@(_Z22gemm8_4x4_micro_kerneliiifPfS_fS_)
        /*0008*/ 	.word	0x0000003e


	//----- nvinfo : EIATTR_FRAME_SIZE
	.align		4
.L_1:
        /*000c*/ 	.byte	0x04, 0x11
        /*000e*/ 	.short	(.L_3 - .L_2)
	.align		4
.L_2:
        /*0010*/ 	.word	index@(_Z22gemm8_4x4_micro_kerneliiifPfS_fS_)
        /*0014*/ 	.word	0x00000000


	//----- nvinfo : EIATTR_MIN_STACK_SIZE
	.align		4
.L_3:
        /*0018*/ 	.byte	0x04, 0x12
        /*001a*/ 	.short	(.L_5 - .L_4)
	.align		4
.L_4:
        /*001c*/ 	.word	index@(_Z22gemm8_4x4_micro_kerneliiifPfS_fS_)
        /*0020*/ 	.word	0x00000000
.L_5:


//--------------------- .nv.compat                --------------------------
	.section	.nv.compat,"",@"SHT_CUDA_COMPAT_INFO"
	.align	4
        /*0000*/ 	.byte	0x02, 0x09, 0x00, 0x00, 0x02, 0x02, 0x01, 0x00, 0x02, 0x05, 0x05, 0x00, 0x03, 0x07, 0x01, 0x01
        /*0010*/ 	.byte	0x02, 0x03, 0x00, 0x00, 0x02, 0x06, 0x01, 0x00, 0x04, 0x0b, 0x08, 0x00, 0x09, 0x00, 0x00, 0x00
        /*0020*/ 	.byte	0x00, 0x00, 0x00, 0x00


//--------------------- .nv.info._Z22gemm8_4x4_micro_kerneliiifPfS_fS_ --------------------------
	.section	.nv.info._Z22gemm8_4x4_micro_kerneliiifPfS_fS_,"",@"SHT_CUDA_INFO"
	.sectionflags	@""
	.align	4


	//----- nvinfo : EIATTR_CUDA_API_VERSION
	.align		4
        /*0000*/ 	.byte	0x04, 0x37
        /*0002*/ 	.short	(.L_7 - .L_6)
.L_6:
        /*0004*/ 	.word	0x00000082


	//----- nvinfo : EIATTR_KPARAM_INFO
	.align		4
.L_7:
        /*0008*/ 	.byte	0x04, 0x17
        /*000a*/ 	.short	(.L_9 - .L_8)
.L_8:
        /*000c*/ 	.word	0x00000000
        /*0010*/ 	.short	0x0007
        /*0012*/ 	.short	0x0028
        /*0014*/ 	.byte	0x00, 0xf5, 0x21, 0x00


	//----- nvinfo : EIATTR_KPARAM_INFO
	.align		4
.L_9:
        /*0018*/ 	.byte	0x04, 0x17
        /*001a*/ 	.short	(.L_11 - .L_10)
.L_10:
        /*001c*/ 	.word	0x00000000
        /*0020*/ 	.short	0x0006
        /*0022*/ 	.short	0x0020
        /*0024*/ 	.byte	0x00, 0xf0, 0x11, 0x00


	//----- nvinfo : EIATTR_KPARAM_INFO
	.align		4
.L_11:
        /*0028*/ 	.byte	0x04, 0x17
        /*002a*/ 	.short	(.L_13 - .L_12)
.L_12:
        /*002c*/ 	.word	0x00000000
        /*0030*/ 	.short	0x0005
        /*0032*/ 	.short	0x0018
        /*0034*/ 	.byte	0x00, 0xf5, 0x21, 0x00


	//----- nvinfo : EIATTR_KPARAM_INFO
	.align		4
.L_13:
        /*0038*/ 	.byte	0x04, 0x17
        /*003a*/ 	.short	(.L_15 - .L_14)
.L_14:
        /*003c*/ 	.word	0x00000000
        /*0040*/ 	.short	0x0004
        /*0042*/ 	.short	0x0010
        /*0044*/ 	.byte	0x00, 0xf5, 0x21, 0x00


	//----- nvinfo : EIATTR_KPARAM_INFO
	.align		4
.L_15:
        /*0048*/ 	.byte	0x04, 0x17
        /*004a*/ 	.short	(.L_17 - .L_16)
.L_16:
        /*004c*/ 	.word	0x00000000
        /*0050*/ 	.short	0x0003
        /*0052*/ 	.short	0x000c
        /*0054*/ 	.byte	0x00, 0xf0, 0x11, 0x00


	//----- nvinfo : EIATTR_KPARAM_INFO
	.align		4
.L_17:
        /*0058*/ 	.byte	0x04, 0x17
        /*005a*/ 	.short	(.L_19 - .L_18)
.L_18:
        /*005c*/ 	.word	0x00000000
        /*0060*/ 	.short	0x0002
        /*0062*/ 	.short	0x0008
        /*0064*/ 	.byte	0x00, 0xf0, 0x11, 0x00


	//----- nvinfo : EIATTR_KPARAM_INFO
	.align		4
.L_19:
        /*0068*/ 	.byte	0x04, 0x17
        /*006a*/ 	.short	(.L_21 - .L_20)
.L_20:
        /*006c*/ 	.word	0x00000000
        /*0070*/ 	.short	0x0001
        /*0072*/ 	.short	0x0004
        /*0074*/ 	.byte	0x00, 0xf0, 0x11, 0x00


	//----- nvinfo : EIATTR_KPARAM_INFO
	.align		4
.L_21:
        /*0078*/ 	.byte	0x04, 0x17
        /*007a*/ 	.short	(.L_23 - .L_22)
.L_22:
        /*007c*/ 	.word	0x00000000
        /*0080*/ 	.short	0x0000
        /*0082*/ 	.short	0x0000
        /*0084*/ 	.byte	0x00, 0xf0, 0x11, 0x00


	//----- nvinfo : EIATTR_SPARSE_MMA_MASK
	.align		4
.L_23:
        /*0088*/ 	.byte	0x03, 0x50
        /*008a*/ 	.short	0x0000


	//----- nvinfo : EIATTR_MAXREG_COUNT
	.align		4
        /*008c*/ 	.byte	0x03, 0x1b
        /*008e*/ 	.short	0x00ff


	//----- nvinfo : EIATTR_NUM_BARRIERS
	.align		4
        /*0090*/ 	.byte	0x02, 0x4c
        /*0092*/ 	.byte	0x01
	.zero		1


	//----- nvinfo : EIATTR_MERCURY_ISA_VERSION
	.align		4
        /*0094*/ 	.byte	0x03, 0x5f
        /*0096*/ 	.short	0x0101


	//----- nvinfo : EIATTR_VRC_CTA_INIT_COUNT
	.align		4
        /*0098*/ 	.byte	0x02, 0x4a
	.zero		1
	.zero		1


	//----- nvinfo : EIATTR_EXIT_INSTR_OFFSETS
	.align		4
        /*009c*/ 	.byte	0x04, 0x1c
        /*009e*/ 	.short	(.L_25 - .L_24)


	//   ....[0]....
.L_24:
        /*00a0*/ 	.word	0x00001a00


	//----- nvinfo : EIATTR_MAX_THREADS
	.align		4
.L_25:
        /*00a4*/ 	.byte	0x04, 0x05
        /*00a6*/ 	.short	(.L_27 - .L_26)
.L_26:
        /*00a8*/ 	.word	0x00000100
        /*00ac*/ 	.word	0x00000001
        /*00b0*/ 	.word	0x00000001


	//----- nvinfo : EIATTR_CBANK_PARAM_SIZE
	.align		4
.L_27:
        /*00b4*/ 	.byte	0x03, 0x19
        /*00b6*/ 	.short	0x0030


	//----- nvinfo : EIATTR_PARAM_CBANK
	.align		4
        /*00b8*/ 	.byte	0x04, 0x0a
        /*00ba*/ 	.short	(.L_29 - .L_28)
	.align		4
.L_28:
        /*00bc*/ 	.word	index@(.nv.constant0._Z22gemm8_4x4_micro_kerneliiifPfS_fS_)
        /*00c0*/ 	.short	0x0380
        /*00c2*/ 	.short	0x0030


	//----- nvinfo : EIATTR_SW_WAR
	.align		4
.L_29:
        /*00c4*/ 	.byte	0x04, 0x36
        /*00c6*/ 	.short	(.L_31 - .L_30)
.L_30:
        /*00c8*/ 	.word	0x00000008
.L_31:


//--------------------- .nv.callgraph             --------------------------
	.section	.nv.callgraph,"",@"SHT_CUDA_CALLGRAPH"
	.align	4
	.sectionentsize	8
	.align		4
        /*0000*/ 	.word	0x00000000
	.align		4
        /*0004*/ 	.word	0xffffffff
	.align		4
        /*0008*/ 	.word	0x00000000
	.align		4
        /*000c*/ 	.word	0xfffffffe
	.align		4
        /*0010*/ 	.word	0x00000000
	.align		4
        /*0014*/ 	.word	0xfffffffd
	.align		4
        /*0018*/ 	.word	0x00000000
	.align		4
        /*001c*/ 	.word	0xfffffffc


//--------------------- .text._Z22gemm8_4x4_micro_kerneliiifPfS_fS_ --------------------------
	.section	.text._Z22gemm8_4x4_micro_kerneliiifPfS_fS_,"ax",@progbits
	.align	128
        .global         _Z22gemm8_4x4_micro_kerneliiifPfS_fS_
        .type           _Z22gemm8_4x4_micro_kerneliiifPfS_fS_,@function
        .size           _Z22gemm8_4x4_micro_kerneliiifPfS_fS_,(.L_x_3 - _Z22gemm8_4x4_micro_kerneliiifPfS_fS_)
        .other          _Z22gemm8_4x4_micro_kerneliiifPfS_fS_,@"STO_CUDA_ENTRY STV_DEFAULT"
_Z22gemm8_4x4_micro_kerneliiifPfS_fS_:
.text._Z22gemm8_4x4_micro_kerneliiifPfS_fS_:
[----:B------:R-:W-:Y:S08]  /*0000*/  LDC R1, c[0x0][0x37c] ;  /* 0x0000df00ff017b82 */ /* 0x000ff00000000800 */
[----:B------:R-:W0:Y:S01]  /*0010*/  LDC R2, c[0x0][0x388] ;  /* 0x0000e200ff027b82 */ /* 0x000e220000000800 */
[----:B------:R-:W1:Y:S01]  /*0020*/  S2R R0, SR_TID.X ;  /* 0x0000000000007919 */ /* 0x000e620000002100 */
[----:B------:R-:W2:Y:S01]  /*0030*/  LDCU.64 UR10, c[0x0][0x358] ;  /* 0x00006b00ff0a77ac */ /* 0x000ea20008000a00 */
[----:B------:R-:W-:Y:S01]  /*0040*/  HFMA2 R38, -RZ, RZ, 0, 0 ;  /* 0x00000000ff267431 */ /* 0x000fe200000001ff */
[----:B------:R-:W-:Y:S01]  /*0050*/  CS2R R46, SRZ ;  /* 0x00000000002e7805 */ /* 0x000fe2000001ff00 */
[----:B------:R-:W3:Y:S01]  /*0060*/  S2R R7, SR_CTAID.X ;  /* 0x0000000000077919 */ /* 0x000ee20000002500 */
[----:B------:R-:W-:-:S02]  /*0070*/  CS2R R44, SRZ ;  /* 0x00000000002c7805 */ /* 0x000fc4000001ff00 */
[----:B------:R-:W-:Y:S01]  /*0080*/  CS2R R50, SRZ ;  /* 0x0000000000327805 */ /* 0x000fe2000001ff00 */
[----:B------:R-:W4:Y:S01]  /*0090*/  S2UR UR5, SR_CTAID.Y ;  /* 0x00000000000579c3 */ /* 0x000f220000002600 */
[----:B------:R-:W-:Y:S02]  /*00a0*/  CS2R R36, SRZ ;  /* 0x0000000000247805 */ /* 0x000fe4000001ff00 */
[----:B------:R-:W-:Y:S02]  /*00b0*/  CS2R R48, SRZ ;  /* 0x0000000000307805 */ /* 0x000fe4000001ff00 */
[----:B------:R-:W-:Y:S02]  /*00c0*/  CS2R R52, SRZ ;  /* 0x0000000000347805 */ /* 0x000fe4000001ff00 */
[----:B------:R-:W-:Y:S02]  /*00d0*/  CS2R R54, SRZ ;  /* 0x0000000000367805 */ /* 0x000fe4000001ff00 */
[----:B------:R-:W-:-:S02]  /*00e0*/  MOV R57, RZ ;  /* 0x000000ff00397202 */ /* 0x000fc40000000f00 */
[----:B0-----:R-:W-:Y:S01]  /*00f0*/  ISETP.GE.AND P0, PT, R2, 0x1, PT ;  /* 0x000000010200780c */ /* 0x001fe20003f06270 */
[----:B----4-:R-:W-:Y:S01]  /*0100*/  USHF.L.U32 UR5, UR5, 0x6, URZ ;  /* 0x0000000605057899 */ /* 0x010fe200080006ff */
[----:B-1----:R-:W-:Y:S02]  /*0110*/  SHF.L.U32 R4, R0, 0x2, RZ ;  /* 0x0000000200047819 */ /* 0x002fe400000006ff */
[----:B------:R-:W-:Y:S02]  /*0120*/  SHF.R.U32.HI R40, RZ, 0x4, R0 ;  /* 0x00000004ff287819 */ /* 0x000fe40000011600 */
[----:B---3--:R-:W-:Y:S02]  /*0130*/  SHF.L.U32 R7, R7, 0x6, RZ ;  /* 0x0000000607077819 */ /* 0x008fe400000006ff */
[----:B------:R-:W-:-:S05]  /*0140*/  LOP3.LUT R41, R4, 0x3c, RZ, 0xc0, !PT ;  /* 0x0000003c04297812 */ /* 0x000fca00078ec0ff */
[----:B--2---:R-:W-:Y:S05]  /*0150*/  @!P0 BRA `(.L_x_0) ;  /* 0x00000014004c8947 */ /* 0x004fea0003800000 */
[----:B------:R-:W0:Y:S01]  /*0160*/  LDC R3, c[0x0][0x380] ;  /* 0x0000e000ff037b82 */ /* 0x000e220000000800 */
[----:B------:R-:W1:Y:S01]  /*0170*/  LDCU.128 UR12, c[0x0][0x390] ;  /* 0x00007200ff0c77ac */ /* 0x000e620008000c00 */
[----:B------:R-:W-:Y:S01]  /*0180*/  LOP3.LUT R4, R4, 0xc, RZ, 0xc0, !PT ;  /* 0x0000000c04047812 */ /* 0x000fe200078ec0ff */
[----:B------:R-:W-:Y:S01]  /*0190*/  IMAD R11, R2, UR5, RZ ;  /* 0x00000005020b7c24 */ /* 0x000fe2000f8e02ff */
[----:B------:R-:W-:Y:S01]  /*01a0*/  SHF.R.U32.HI R5, RZ, 0x2, R0 ;  /* 0x00000002ff057819 */ /* 0x000fe20000011600 */
[----:B------:R-:W-:Y:S01]  /*01b0*/  UMOV UR7, 0x400 ;  /* 0x0000040000077882 */ /* 0x000fe20000000000 */
[----:B------:R-:W-:Y:S01]  /*01c0*/  CS2R R54, SRZ ;  /* 0x0000000000367805 */ /* 0x000fe2000001ff00 */
[----:B------:R-:W-:Y:S01]  /*01d0*/  UIADD3 UR4, UPT, UPT, UR7, 0x1000, URZ ;  /* 0x0000100007047890 */ /* 0x000fe2000fffe0ff */
[----:B------:R-:W2:Y:S01]  /*01e0*/  S2UR UR9, SR_CgaCtaId ;  /* 0x00000000000979c3 */ /* 0x000ea20000008800 */
[----:B------:R-:W-:Y:S01]  /*01f0*/  IMAD R4, R5, R2, R4 ;  /* 0x0000000205047224 */ /* 0x000fe200078e0204 */
[----:B------:R-:W-:-:S02]  /*0200*/  MOV R57, RZ ;  /* 0x000000ff00397202 */ /* 0x000fc40000000f00 */
[----:B------:R-:W-:Y:S02]  /*0210*/  CS2R R52, SRZ ;  /* 0x0000000000347805 */ /* 0x000fe4000001ff00 */
[----:B------:R-:W-:Y:S01]  /*0220*/  MOV R38, RZ ;  /* 0x000000ff00267202 */ /* 0x000fe20000000f00 */
[----:B------:R-:W-:Y:S01]  /*0230*/  IMAD.WIDE.U32 R4, R4, 0x4, RZ ;  /* 0x0000000404047825 */ /* 0x000fe200078e00ff */
[----:B------:R-:W-:Y:S02]  /*0240*/  CS2R R36, SRZ ;  /* 0x0000000000247805 */ /* 0x000fe4000001ff00 */
[----:B------:R-:W-:Y:S02]  /*0250*/  CS2R R48, SRZ ;  /* 0x0000000000307805 */ /* 0x000fe4000001ff00 */
[----:B------:R-:W-:Y:S02]  /*0260*/  CS2R R50, SRZ ;  /* 0x0000000000327805 */ /* 0x000fe4000001ff00 */
[----:B------:R-:W-:-:S02]  /*0270*/  CS2R R46, SRZ ;  /* 0x00000000002e7805 */ /* 0x000fc4000001ff00 */
[----:B------:R-:W-:Y:S01]  /*0280*/  CS2R R44, SRZ ;  /* 0x00000000002c7805 */ /* 0x000fe2000001ff00 */
[----:B------:R-:W-:-:S04]  /*0290*/  IMAD.WIDE R4, R11, 0x4, R4 ;  /* 0x000000040b047825 */ /* 0x000fc800078e0204 */
[----:B0-----:R-:W-:Y:S01]  /*02a0*/  IMAD R8, R40, R3, R41 ;  /* 0x0000000328087224 */ /* 0x001fe200078e0229 */
[----:B-1----:R-:W-:-:S03]  /*02b0*/  IADD3 R4, P0, PT, R4, UR14, RZ ;  /* 0x0000000e04047c10 */ /* 0x002fc6000ff1e0ff */
[----:B------:R-:W-:Y:S01]  /*02c0*/  IMAD.WIDE R8, R8, 0x4, RZ ;  /* 0x0000000408087825 */ /* 0x000fe200078e02ff */
[----:B------:R-:W-:Y:S01]  /*02d0*/  IADD3.X R5, PT, PT, R5, UR15, RZ, P0, !PT ;  /* 0x0000000f05057c10 */ /* 0x000fe200087fe4ff */
[----:B--2---:R-:W-:Y:S02]  /*02e0*/  ULEA UR6, UR9, UR4, 0x18 ;  /* 0x0000000409067291 */ /* 0x004fe4000f8ec0ff */
[----:B------:R-:W-:Y:S01]  /*02f0*/  IMAD.WIDE R8, R7, 0x4, R8 ;  /* 0x0000000407087825 */ /* 0x000fe200078e0208 */
[----:B------:R-:W-:Y:S02]  /*0300*/  UMOV UR4, URZ ;  /* 0x000000ff00047c82 */ /* 0x000fe40008000000 */
[----:B------:R-:W-:-:S04]  /*0310*/  IADD3 R58, P1, PT, R8, UR12, RZ ;  /* 0x0000000c083a7c10 */ /* 0x000fc8000ff3e0ff */
[----:B------:R-:W-:Y:S02]  /*0320*/  IADD3.X R59, PT, PT, R9, UR13, RZ, P1, !PT ;  /* 0x0000000d093b7c10 */ /* 0x000fe40008ffe4ff */
[----:B------:R-:W-:-:S04]  /*0330*/  SHF.L.U32 R9, R0, 0xa, RZ ;  /* 0x0000000a00097819 */ /* 0x000fc800000006ff */
[----:B------:R-:W-:-:S07]  /*0340*/  LOP3.LUT R6, R9, 0xcfc, R0, 0xc8, !PT ;  /* 0x00000cfc09067812 */ /* 0x000fce00078ec800 */
.L_x_1:
[----:B------:R-:W2:Y:S04]  /*0350*/  LDG.E.128 R24, desc[UR10][R58.64] ;  /* 0x0000000a3a187981 */ /* 0x000ea8000c1e1d00 */
[----:B------:R0:W3:Y:S01]  /*0360*/  LDG.E.128 R32, desc[UR10][R4.64] ;  /* 0x0000000a04207981 */ /* 0x0000e2000c1e1d00 */
[----:B------:R-:W-:Y:S01]  /*0370*/  ULEA UR8, UR9, UR7, 0x18 ;  /* 0x0000000709087291 */ /* 0x000fe2000f8ec0ff */
[C---:B------:R-:W-:Y:S01]  /*0380*/  SHF.L.U32 R28, R0.reuse, 0x4, RZ ;  /* 0x00000004001c7819 */ /* 0x040fe200000006ff */
[----:B------:R-:W-:Y:S01]  /*0390*/  UIADD3 UR4, UPT, UPT, UR4, 0x10, URZ ;  /* 0x0000001004047890 */ /* 0x000fe2000fffe0ff */
[----:B------:R-:W-:Y:S02]  /*03a0*/  LOP3.LUT R42, R0, 0xf0, RZ, 0xc0, !PT ;  /* 0x000000f0002a7812 */ /* 0x000fe400078ec0ff */
[----:B------:R-:W-:-:S03]  /*03b0*/  LOP3.LUT R43, R28, 0xf0, RZ, 0xc0, !PT ;  /* 0x000000f01c2b7812 */ /* 0x000fc600078ec0ff */
[----:B------:R-:W-:Y:S02]  /*03c0*/  ISETP.LE.AND P0, PT, R2, UR4, PT ;  /* 0x0000000402007c0c */ /* 0x000fe4000bf03270 */
[----:B0-----:R-:W-:-:S04]  /*03d0*/  IADD3 R4, P1, PT, R4, 0x40, RZ ;  /* 0x0000004004047810 */ /* 0x001fc80007f3e0ff */
[----:B------:R-:W-:Y:S01]  /*03e0*/  IADD3.X R5, PT, PT, RZ, R5, RZ, P1, !PT ;  /* 0x00000005ff057210 */ /* 0x000fe20000ffe4ff */
[----:B--2---:R-:W-:Y:S04]  /*03f0*/  STS.128 [R28+UR8], R24 ;  /* 0x000000181c007988 */ /* 0x004fe80008000c08 */
[----:B---3--:R-:W-:Y:S04]  /*0400*/  STS [R6+UR6], R32 ;  /* 0x0000002006007988 */ /* 0x008fe80008000806 */
[----:B------:R-:W-:Y:S04]  /*0410*/  STS [R6+UR6+0x100], R33 ;  /* 0x0001002106007988 */ /* 0x000fe80008000806 */
[----:B------:R-:W-:Y:S04]  /*0420*/  STS [R6+UR6+0x200], R34 ;  /* 0x0002002206007988 */ /* 0x000fe80008000806 */
[----:B------:R-:W-:Y:S01]  /*0430*/  STS [R6+UR6+0x300], R35 ;  /* 0x0003002306007988 */ /* 0x000fe20008000806 */
[----:B------:R-:W-:Y:S06]  /*0440*/  BAR.SYNC.DEFER_BLOCKING 0x0 ;  /* 0x0000000000007b1d */ /* 0x000fec0000010000 */
[----:B------:R-:W-:Y:S04]  /*0450*/  LDS.128 R8, [R43+UR8] ;  /* 0x000000082b087984 */ /* 0x000fe80008000c00 */
[----:B------:R-:W0:Y:S04]  /*0460*/  LDS.128 R20, [R42+UR6] ;  /* 0x000000062a147984 */ /* 0x000e280008000c00 */
[----:B------:R-:W-:Y:S04]  /*0470*/  LDS.128 R12, [R43+UR8+0x100] ;  /* 0x000100082b0c7984 */ /* 0x000fe80008000c00 */
[----:B------:R-:W1:Y:S04]  /*0480*/  LDS.128 R16, [R42+UR6+0x100] ;  /* 0x000100062a107984 */ /* 0x000e680008000c00 */
[----:B------:R-:W-:Y:S04]  /*0490*/  LDS.128 R24, [R43+UR8+0x200] ;  /* 0x000200082b187984 */ /* 0x000fe80008000c00 */
[----:B------:R-:W2:Y:S04]  /*04a0*/  LDS.128 R28, [R42+UR6+0x200] ;  /* 0x000200062a1c7984 */ /* 0x000ea80008000c00 */
[----:B------:R-:W-:Y:S01]  /*04b0*/  LDS.128 R32, [R43+UR8+0x300] ;  /* 0x000300082b207984 */ /* 0x000fe20008000c00 */
[-C--:B0-----:R-:W-:Y:S01]  /*04c0*/  FFMA R47, R8, R20.reuse, R47 ;  /* 0x00000014082f7223 */ /* 0x081fe2000000002f */
[-C--:B------:R-:W-:Y:S01]  /*04d0*/  FFMA R44, R9, R20.reuse, R44 ;  /* 0x00000014092c7223 */ /* 0x080fe2000000002c */
[-C--:B------:R-:W-:Y:S01]  /*04e0*/  FFMA R45, R10, R20.reuse, R45 ;  /* 0x000000140a2d7223 */ /* 0x080fe2000000002d */
[----:B------:R-:W-:Y:S01]  /*04f0*/  FFMA R20, R11, R20, R46 ;  /* 0x000000140b147223 */ /* 0x000fe2000000002e */
[-C--:B------:R-:W-:Y:S01]  /*0500*/  FFMA R51, R8, R21.reuse, R51 ;  /* 0x0000001508337223 */ /* 0x080fe20000000033 */
[-C--:B------:R-:W-:Y:S01]  /*0510*/  FFMA R46, R9, R21.reuse, R36 ;  /* 0x00000015092e7223 */ /* 0x080fe20000000024 */
[-C--:B------:R-:W-:Y:S01]  /*0520*/  FFMA R49, R10, R21.reuse, R49 ;  /* 0x000000150a317223 */ /* 0x080fe20000000031 */
[----:B------:R-:W-:Y:S01]  /*0530*/  FFMA R50, R11, R21, R50 ;  /* 0x000000150b327223 */ /* 0x000fe20000000032 */
[-C--:B------:R-:W-:Y:S01]  /*0540*/  FFMA R53, R8, R22.reuse, R53 ;  /* 0x0000001608357223 */ /* 0x080fe20000000035 */
[-C--:B------:R-:W-:Y:S01]  /*0550*/  FFMA R48, R9, R22.reuse, R48 ;  /* 0x0000001609307223 */ /* 0x080fe20000000030 */
[-C--:B------:R-:W-:Y:S01]  /*0560*/  FFMA R21, R10, R22.reuse, R37 ;  /* 0x000000160a157223 */ /* 0x080fe20000000025 */
[----:B------:R-:W-:Y:S01]  /*0570*/  FFMA R22, R11, R22, R38 ;  /* 0x000000160b167223 */ /* 0x000fe20000000026 */
[-C--:B-1----:R-:W-:Y:S01]  /*0580*/  FFMA R51, R12, R17.reuse, R51 ;  /* 0x000000110c337223 */ /* 0x082fe20000000033 */
[----:B------:R-:W0:Y:S01]  /*0590*/  LDS.128 R36, [R42+UR6+0x300] ;  /* 0x000300062a247984 */ /* 0x000e220008000c00 */
[-C--:B------:R-:W-:Y:S01]  /*05a0*/  FFMA R46, R13, R17.reuse, R46 ;  /* 0x000000110d2e7223 */ /* 0x080fe2000000002e */
[-C--:B------:R-:W-:Y:S01]  /*05b0*/  FFMA R49, R14, R17.reuse, R49 ;  /* 0x000000110e317223 */ /* 0x080fe20000000031 */
[----:B------:R-:W-:Y:S01]  /*05c0*/  FFMA R50, R15, R17, R50 ;  /* 0x000000110f327223 */ /* 0x000fe20000000032 */
[-C--:B------:R-:W-:Y:S01]  /*05d0*/  FFMA R47, R12, R16.reuse, R47 ;  /* 0x000000100c2f7223 */ /* 0x080fe2000000002f */
[CC--:B------:R-:W-:Y:S01]  /*05e0*/  FFMA R44, R13.reuse, R16.reuse, R44 ;  /* 0x000000100d2c7223 */ /* 0x0c0fe2000000002c */
[----:B------:R-:W-:Y:S01]  /*05f0*/  FFMA R45, R14, R16, R45 ;  /* 0x000000100e2d7223 */ /* 0x000fe2000000002d */
[-C--:B------:R-:W-:Y:S01]  /*0600*/  FFMA R53, R12, R18.reuse, R53 ;  /* 0x000000120c357223 */ /* 0x080fe20000000035 */
[-C--:B------:R-:W-:Y:S01]  /*0610*/  FFMA R48, R13, R18.reuse, R48 ;  /* 0x000000120d307223 */ /* 0x080fe20000000030 */
[----:B------:R-:W-:Y:S01]  /*0620*/  FFMA R17, R14, R18, R21 ;  /* 0x000000120e117223 */ /* 0x000fe20000000015 */
[-C--:B------:R-:W-:Y:S01]  /*0630*/  FFMA R55, R8, R23.reuse, R55 ;  /* 0x0000001708377223 */ /* 0x080fe20000000037 */
[-C--:B------:R-:W-:Y:S01]  /*0640*/  FFMA R52, R9, R23.reuse, R52 ;  /* 0x0000001709347223 */ /* 0x080fe20000000034 */
[-C--:B------:R-:W-:Y:S01]  /*0650*/  FFMA R57, R10, R23.reuse, R57 ;  /* 0x000000170a397223 */ /* 0x080fe20000000039 */
[----:B------:R-:W-:Y:S01]  /*0660*/  FFMA R54, R11, R23, R54 ;  /* 0x000000170b367223 */ /* 0x000fe20000000036 */
[C---:B------:R-:W-:Y:S01]  /*0670*/  FFMA R16, R15.reuse, R16, R20 ;  /* 0x000000100f107223 */ /* 0x040fe20000000014 */
[----:B------:R-:W-:Y:S01]  /*0680*/  FFMA R18, R15, R18, R22 ;  /* 0x000000120f127223 */ /* 0x000fe20000000016 */
[----:B------:R-:W-:Y:S01]  /*0690*/  LDS.128 R8, [R42+UR6+0x400] ;  /* 0x000400062a087984 */ /* 0x000fe20008000c00 */
[-C--:B--2---:R-:W-:Y:S01]  /*06a0*/  FFMA R51, R24, R29.reuse, R51 ;  /* 0x0000001d18337223 */ /* 0x084fe20000000033 */
[-C--:B------:R-:W-:Y:S01]  /*06b0*/  FFMA R46, R25, R29.reuse, R46 ;  /* 0x0000001d192e7223 */ /* 0x080fe2000000002e */
[-C--:B------:R-:W-:Y:S01]  /*06c0*/  FFMA R49, R26, R29.reuse, R49 ;  /* 0x0000001d1a317223 */ /* 0x080fe20000000031 */
[----:B------:R-:W1:Y:S01]  /*06d0*/  LDS.128 R20, [R43+UR8+0x400] ;  /* 0x000400082b147984 */ /* 0x000e620008000c00 */
        /* <DEDUP_REMOVED lines=14> */
[-C--:B------:R-:W-:Y:S01]  /*07c0*/  FFMA R55, R24, R31.reuse, R55 ;  /* 0x0000001f18377223 */ /* 0x080fe20000000037 */
[-C--:B------:R-:W-:Y:S01]  /*07d0*/  FFMA R52, R25, R31.reuse, R52 ;  /* 0x0000001f19347223 */ /* 0x080fe20000000034 */
[-C--:B------:R-:W-:Y:S01]  /*07e0*/  FFMA R57, R26, R31.reuse, R57 ;  /* 0x0000001f1a397223 */ /* 0x080fe20000000039 */
[----:B------:R-:W2:Y:S01]  /*07f0*/  LDS.128 R16, [R42+UR6+0x500] ;  /* 0x000500062a107984 */ /* 0x000ea20008000c00 */
[----:B------:R-:W-:Y:S01]  /*0800*/  FFMA R54, R27, R31, R54 ;  /* 0x0000001f1b367223 */ /* 0x000fe20000000036 */
[-C--:B0-----:R-:W-:Y:S01]  /*0810*/  FFMA R51, R32, R37.reuse, R51 ;  /* 0x0000002520337223 */ /* 0x081fe20000000033 */
        /* <DEDUP_REMOVED lines=15> */
[----:B------:R-:W0:Y:S01]  /*0910*/  LDS.128 R28, [R42+UR6+0x600] ;  /* 0x000600062a1c7984 */ /* 0x000e220008000c00 */
[----:B------:R-:W-:Y:S01]  /*0920*/  FFMA R54, R35, R39, R54 ;  /* 0x0000002723367223 */ /* 0x000fe20000000036 */
[-C--:B-1----:R-:W-:Y:S01]  /*0930*/  FFMA R51, R20, R9.reuse, R51 ;  /* 0x0000000914337223 */ /* 0x082fe20000000033 */
        /* <DEDUP_REMOVED lines=15> */
[----:B------:R-:W1:Y:S01]  /*0a30*/  LDS.128 R36, [R43+UR8+0x700] ;  /* 0x000700082b247984 */ /* 0x000e620008000c00 */
[----:B------:R-:W-:Y:S01]  /*0a40*/  FFMA R54, R23, R11, R54 ;  /* 0x0000000b17367223 */ /* 0x000fe20000000036 */
[-C--:B--2---:R-:W-:Y:S01]  /*0a50*/  FFMA R51, R12, R17.reuse, R51 ;  /* 0x000000110c337223 */ /* 0x084fe20000000033 */
        /* <DEDUP_REMOVED lines=47> */
[-C--:B------:R-:W-:Y:S01]  /*0d50*/  FFMA R55, R36, R35.reuse, R55 ;  /* 0x0000002324377223 */ /* 0x080fe20000000037 */
[-C--:B------:R-:W-:Y:S01]  /*0d60*/  FFMA R52, R37, R35.reuse, R52 ;  /* 0x0000002325347223 */ /* 0x080fe20000000034 */
[-C--:B------:R-:W-:Y:S01]  /*0d70*/  FFMA R57, R38, R35.reuse, R57 ;  /* 0x0000002326397223 */ /* 0x080fe20000000039 */
[----:B------:R-:W-:Y:S01]  /*0d80*/  FFMA R54, R39, R35, R54 ;  /* 0x0000002327367223 */ /* 0x000fe20000000036 */
[----:B------:R-:W-:Y:S01]  /*0d90*/  LDS.128 R28, [R43+UR8+0xa00] ;  /* 0x000a00082b1c7984 */ /* 0x000fe20008000c00 */
[----:B------:R-:W-:Y:S01]  /*0da0*/  SHF.L.U32 R35, R3, 0x4, RZ ;  /* 0x0000000403237819 */ /* 0x000fe200000006ff */
[-C--:B--2---:R-:W-:Y:S01]  /*0db0*/  FFMA R47, R8, R20.reuse, R47 ;  /* 0x00000014082f7223 */ /* 0x084fe2000000002f */
[-C--:B------:R-:W-:Y:S01]  /*0dc0*/  FFMA R44, R9, R20.reuse, R44 ;  /* 0x00000014092c7223 */ /* 0x080fe2000000002c */
[----:B------:R-:W1:Y:S01]  /*0dd0*/  LDS.128 R24, [R42+UR6+0xa00] ;  /* 0x000a00062a187984 */ /* 0x000e620008000c00 */
        /* <DEDUP_REMOVED lines=14> */
[----:B------:R-:W-:Y:S01]  /*0ec0*/  IMAD.WIDE R58, R35, 0x4, R58 ;  /* 0x00000004233a7825 */ /* 0x000fe200078e023a */
[----:B------:R-:W-:Y:S03]  /*0ed0*/  LDS.128 R20, [R43+UR8+0xb00] ;  /* 0x000b00082b147984 */ /* 0x000fe60008000c00 */
[-C--:B0-----:R-:W-:Y:S01]  /*0ee0*/  FFMA R47, R12, R16.reuse, R47 ;  /* 0x000000100c2f7223 */ /* 0x081fe2000000002f */
[-C--:B------:R-:W-:Y:S01]  /*0ef0*/  FFMA R44, R13, R16.reuse, R44 ;  /* 0x000000100d2c7223 */ /* 0x080fe2000000002c */
[-C--:B------:R-:W-:Y:S01]  /*0f00*/  FFMA R45, R14, R16.reuse, R45 ;  /* 0x000000100e2d7223 */ /* 0x080fe2000000002d */
[----:B------:R-:W0:Y:S01]  /*0f10*/  LDS.128 R8, [R42+UR6+0xb00] ;  /* 0x000b00062a087984 */ /* 0x000e220008000c00 */
        /* <DEDUP_REMOVED lines=13> */
[----:B------:R-:W-:Y:S04]  /*0ff0*/  LDS.128 R36, [R42+UR6+0xf00] ;  /* 0x000f00062a247984 */ /* 0x000fe80008000c00 */
[----:B------:R-:W-:Y:S01]  /*1000*/  LDS.128 R12, [R43+UR8+0xc00] ;  /* 0x000c00082b0c7984 */ /* 0x000fe20008000c00 */
[-C--:B-1----:R-:W-:Y:S01]  /*1010*/  FFMA R51, R28, R25.reuse, R51 ;  /* 0x000000191c337223 */ /* 0x082fe20000000033 */
[----:B------:R-:W-:-:S02]  /*1020*/  FFMA R46, R29, R25, R46 ;  /* 0x000000191d2e7223 */ /* 0x000fc4000000002e */
        /* <DEDUP_REMOVED lines=14> */
[----:B------:R-:W-:-:S02]  /*1110*/  FFMA R54, R31, R27, R54 ;  /* 0x0000001b1f367223 */ /* 0x000fc40000000036 */
[----:B------:R-:W-:Y:S01]  /*1120*/  LDS.128 R24, [R43+UR8+0xd00] ;  /* 0x000d00082b187984 */ /* 0x000fe20008000c00 */
[-C--:B0-----:R-:W-:Y:S01]  /*1130*/  FFMA R51, R20, R9.reuse, R51 ;  /* 0x0000000914337223 */ /* 0x081fe20000000033 */
[-C--:B------:R-:W-:Y:S02]  /*1140*/  FFMA R46, R21, R9.reuse, R46 ;  /* 0x00000009152e7223 */ /* 0x080fe4000000002e */
[----:B------:R-:W0:Y:S01]  /*1150*/  LDS.128 R28, [R42+UR6+0xd00] ;  /* 0x000d00062a1c7984 */ /* 0x000e220008000c00 */
        /* <DEDUP_REMOVED lines=14> */
[----:B------:R-:W-:Y:S04]  /*1240*/  LDS.128 R8, [R43+UR8+0xe00] ;  /* 0x000e00082b087984 */ /* 0x000fe80008000c00 */
[----:B------:R-:W2:Y:S01]  /*1250*/  LDS.128 R20, [R42+UR6+0xe00] ;  /* 0x000e00062a147984 */ /* 0x000ea20008000c00 */
        /* <DEDUP_REMOVED lines=13> */
[----:B------:R-:W1:Y:S01]  /*1330*/  LDS.128 R32, [R43+UR8+0xf00] ;  /* 0x000f00082b207984 */ /* 0x000e620008000c00 */
[-C--:B------:R-:W-:Y:S01]  /*1340*/  FFMA R52, R13, R19.reuse, R52 ;  /* 0x000000130d347223 */ /* 0x080fe20000000034 */
[-C--:B------:R-:W-:Y:S01]  /*1350*/  FFMA R57, R14, R19.reuse, R57 ;  /* 0x000000130e397223 */ /* 0x080fe20000000039 */
[----:B------:R-:W-:Y:S01]  /*1360*/  FFMA R54, R15, R19, R54 ;  /* 0x000000130f367223 */ /* 0x000fe20000000036 */
        /* <DEDUP_REMOVED lines=16> */
[-C--:B--2---:R-:W-:Y:S01]  /*1470*/  FFMA R47, R8, R20.reuse, R47 ;  /* 0x00000014082f7223 */ /* 0x084fe2000000002f */
        /* <DEDUP_REMOVED lines=31> */
[----:B------:R-:W-:Y:S06]  /*1670*/  BAR.SYNC.DEFER_BLOCKING 0x0 ;  /* 0x0000000000007b1d */ /* 0x000fec0000010000 */
[----:B------:R-:W-:Y:S05]  /*1680*/  @!P0 BRA `(.L_x_1) ;  /* 0xffffffec00308947 */ /* 0x000fea000383ffff */
.L_x_0:
[----:B------:R-:W0:Y:S01]  /*1690*/  LDC R21, c[0x0][0x380] ;  /* 0x0000e000ff157b82 */ /* 0x000e220000000800 */
[----:B------:R-:W1:Y:S01]  /*16a0*/  LDCU.64 UR6, c[0x0][0x3a8] ;  /* 0x00007500ff0677ac */ /* 0x000e620008000a00 */
[----:B------:R-:W2:Y:S01]  /*16b0*/  LDCU UR4, c[0x0][0x3a0] ;  /* 0x00007400ff0477ac */ /* 0x000ea20008000800 */
[----:B0-----:R-:W-:Y:S02]  /*16c0*/  IMAD R40, R40, R21, RZ ;  /* 0x0000001528287224 */ /* 0x001fe400078e02ff */
[----:B------:R-:W-:Y:S01]  /*16d0*/  IMAD R7, R21, UR5, R7 ;  /* 0x0000000515077c24 */ /* 0x000fe2000f8e0207 */
[----:B------:R-:W0:Y:S02]  /*16e0*/  LDCU UR5, c[0x0][0x38c] ;  /* 0x00007180ff0577ac */ /* 0x000e240008000800 */
[----:B------:R-:W-:-:S04]  /*16f0*/  LEA R40, R40, R41, 0x2 ;  /* 0x0000002928287211 */ /* 0x000fc800078e10ff */
[----:B------:R-:W-:Y:S02]  /*1700*/  SHF.R.S32.HI R0, RZ, 0x1f, R40 ;  /* 0x0000001fff007819 */ /* 0x000fe40000011428 */
[----:B------:R-:W-:-:S04]  /*1710*/  IADD3 R40, P0, PT, R7, R40, RZ ;  /* 0x0000002807287210 */ /* 0x000fc80007f1e0ff */
[----:B------:R-:W-:Y:S02]  /*1720*/  LEA.HI.X.SX32 R7, R7, R0, 0x1, P0 ;  /* 0x0000000007077211 */ /* 0x000fe400000f0eff */
[----:B-1----:R-:W-:-:S04]  /*1730*/  LEA R24, P0, R40, UR6, 0x2 ;  /* 0x0000000628187c11 */ /* 0x002fc8000f8010ff */
[----:B------:R-:W-:-:S03]  /*1740*/  LEA.HI.X R25, R40, UR7, R7, 0x2, P0 ;  /* 0x0000000728197c11 */ /* 0x000fc600080f1407 */
[C---:B------:R-:W-:Y:S02]  /*1750*/  IMAD.WIDE R22, R21.reuse, 0x4, R24 ;  /* 0x0000000415167825 */ /* 0x040fe400078e0218 */
[----:B------:R-:W2:Y:S04]  /*1760*/  LDG.E.128 R4, desc[UR10][R24.64] ;  /* 0x0000000a18047981 */ /* 0x000ea8000c1e1d00 */
[----:B------:R-:W3:Y:S01]  /*1770*/  LDG.E.128 R8, desc[UR10][R22.64] ;  /* 0x0000000a16087981 */ /* 0x000ee2000c1e1d00 */
[----:B------:R-:W-:-:S05]  /*1780*/  IMAD.WIDE R2, R21, 0x4, R22 ;  /* 0x0000000415027825 */ /* 0x000fca00078e0216 */
[----:B------:R-:W4:Y:S01]  /*1790*/  LDG.E.128 R12, desc[UR10][R2.64] ;  /* 0x0000000a020c7981 */ /* 0x000f22000c1e1d00 */
[----:B------:R-:W-:-:S05]  /*17a0*/  IMAD.WIDE R20, R21, 0x4, R2 ;  /* 0x0000000415147825 */ /* 0x000fca00078e0202 */
[----:B------:R-:W5:Y:S01]  /*17b0*/  LDG.E.128 R16, desc[UR10][R20.64] ;  /* 0x0000000a14107981 */ /* 0x000f62000c1e1d00 */
[----:B--2---:R-:W-:Y:S01]  /*17c0*/  FMUL R4, R4, UR4 ;  /* 0x0000000404047c20 */ /* 0x004fe20008400000 */
[----:B------:R-:W-:Y:S01]  /*17d0*/  FMUL R5, R5, UR4 ;  /* 0x0000000405057c20 */ /* 0x000fe20008400000 */
[----:B------:R-:W-:Y:S01]  /*17e0*/  FMUL R6, R6, UR4 ;  /* 0x0000000406067c20 */ /* 0x000fe20008400000 */
[----:B------:R-:W-:Y:S01]  /*17f0*/  FMUL R7, R7, UR4 ;  /* 0x0000000407077c20 */ /* 0x000fe20008400000 */
[----:B---3--:R-:W-:Y:S01]  /*1800*/  FMUL R8, R8, UR4 ;  /* 0x0000000408087c20 */ /* 0x008fe20008400000 */
[----:B------:R-:W-:Y:S01]  /*1810*/  FMUL R9, R9, UR4 ;  /* 0x0000000409097c20 */ /* 0x000fe20008400000 */
[----:B------:R-:W-:Y:S01]  /*1820*/  FMUL R10, R10, UR4 ;  /* 0x000000040a0a7c20 */ /* 0x000fe20008400000 */
[----:B------:R-:W-:Y:S01]  /*1830*/  FMUL R11, R11, UR4 ;  /* 0x000000040b0b7c20 */ /* 0x000fe20008400000 */
[----:B0-----:R-:W-:Y:S01]  /*1840*/  FFMA R4, R47, UR5, R4 ;  /* 0x000000052f047c23 */ /* 0x001fe20008000004 */
[----:B----4-:R-:W-:Y:S01]  /*1850*/  FMUL R12, R12, UR4 ;  /* 0x000000040c0c7c20 */ /* 0x010fe20008400000 */
[----:B------:R-:W-:Y:S01]  /*1860*/  FMUL R13, R13, UR4 ;  /* 0x000000040d0d7c20 */ /* 0x000fe20008400000 */
[----:B------:R-:W-:Y:S01]  /*1870*/  FMUL R14, R14, UR4 ;  /* 0x000000040e0e7c20 */ /* 0x000fe20008400000 */
[----:B------:R-:W-:Y:S01]  /*1880*/  FMUL R15, R15, UR4 ;  /* 0x000000040f0f7c20 */ /* 0x000fe20008400000 */
[----:B------:R-:W-:Y:S01]  /*1890*/  FFMA R5, R44, UR5, R5 ;  /* 0x000000052c057c23 */ /* 0x000fe20008000005 */
[----:B------:R-:W-:Y:S01]  /*18a0*/  FFMA R6, R45, UR5, R6 ;  /* 0x000000052d067c23 */ /* 0x000fe20008000006 */
[----:B-----5:R-:W-:Y:S01]  /*18b0*/  FMUL R16, R16, UR4 ;  /* 0x0000000410107c20 */ /* 0x020fe20008400000 */
[----:B------:R-:W-:Y:S01]  /*18c0*/  FMUL R17, R17, UR4 ;  /* 0x0000000411117c20 */ /* 0x000fe20008400000 */
[----:B------:R-:W-:Y:S01]  /*18d0*/  FMUL R18, R18, UR4 ;  /* 0x0000000412127c20 */ /* 0x000fe20008400000 */
[----:B------:R-:W-:Y:S01]  /*18e0*/  FMUL R19, R19, UR4 ;  /* 0x0000000413137c20 */ /* 0x000fe20008400000 */
[----:B------:R-:W-:Y:S01]  /*18f0*/  FFMA R7, R46, UR5, R7 ;  /* 0x000000052e077c23 */ /* 0x000fe20008000007 */
        /* <DEDUP_REMOVED lines=12> */
[----:B------:R-:W-:Y:S04]  /*19c0*/  STG.E.128 desc[UR10][R24.64], R4 ;  /* 0x0000000418007986 */ /* 0x000fe8000c101d0a */
[----:B------:R-:W-:Y:S04]  /*19d0*/  STG.E.128 desc[UR10][R22.64], R8 ;  /* 0x0000000816007986 */ /* 0x000fe8000c101d0a */
[----:B------:R-:W-:Y:S04]  /*19e0*/  STG.E.128 desc[UR10][R2.64], R12 ;  /* 0x0000000c02007986 */ /* 0x000fe8000c101d0a */
[----:B------:R-:W-:Y:S01]  /*19f0*/  STG.E.128 desc[UR10][R20.64], R16 ;  /* 0x0000001014007986 */ /* 0x000fe2000c101d0a */
[----:B------:R-:W-:Y:S05]  /*1a00*/  EXIT ;  /* 0x000000000000794d */ /* 0x000fea0003800000 */
.L_x_2:
[----:B------:R-:W-:-:S00]  /*1a10*/  BRA `(.L_x_2) ;  /* 0xfffffffc00fc7947 */ /* 0x000fc0000383ffff */
[----:B------:R-:W-:-:S00]  /*1a20*/  NOP ;  /* 0x0000000000007918 */ /* 0x000fc00000000000 */
        /* <DEDUP_REMOVED lines=13> */
.L_x_3:


//--------------------- .nv.shared._Z22gemm8_4x4_micro_kerneliiifPfS_fS_ --------------------------
	.section	.nv.shared._Z22gemm8_4x4_micro_kerneliiifPfS_fS_,"aw",@nobits
	.sectionflags	@""
	.align	4
.nv.shared._Z22gemm8_4x4_micro_kerneliiifPfS_fS_:
	.zero		9216


//--------------------- .nv.shared.reserved.0     --------------------------
	.section	.nv.shared.reserved.0,"aw",@nobits
	.weak		__nv_reservedSMEM_offset_0_alias
	.size		__nv_reservedSMEM_offset_0_alias, 0, 64
	.other		__nv_reservedSMEM_offset_0_alias,@"STO_CUDA_RESERVED_SHARED STV_DEFAULT"
__nv_reservedSMEM_offset_0_alias:
	.zero		0
	.zero		64


//--------------------- .nv.constant0._Z22gemm8_4x4_micro_kerneliiifPfS_fS_ --------------------------
	.section	.nv.constant0._Z22gemm8_4x4_micro_kerneliiifPfS_fS_,"a",@progbits
	.sectionflags	@""
	.align	4
.nv.constant0._Z22gemm8_4x4_micro_kerneliiifPfS_fS_:
	.zero		944


//--------------------- SYMBOLS --------------------------

	.type		.nv.reservedSmem.offset0,@object
	.size		.nv.reservedSmem.offset0,0x4
	.type		.nv.reservedSmem.cap,@object
	.size		.nv.reservedSmem.cap,0x4
